//
// Generated by NVIDIA NVVM Compiler
//
// Compiler Build ID: CL-36424714
// Cuda compilation tools, release 13.0, V13.0.88
// Based on NVVM 20.0.0
//

.version 9.0
.target sm_100
.address_size 64

	// .globl	_Z16summation_kerneliPf

.visible .entry _Z16summation_kerneliPf(
	.param .u32 _Z16summation_kerneliPf_param_0,
	.param .u64 .ptr .align 1 _Z16summation_kerneliPf_param_1
)
{
	.reg .pred 	%p<12>;
	.reg .b32 	%r<42>;
	.reg .b32 	%f<20>;
	.reg .b64 	%rd<5>;
	.reg .b64 	%fd<56>;

	ld.param.u32 	%r22, [_Z16summation_kerneliPf_param_0];
	ld.param.u64 	%rd1, [_Z16summation_kerneliPf_param_1];
	mov.u32 	%r23, %ctaid.x;
	mov.u32 	%r24, %ntid.x;
	mov.u32 	%r25, %tid.x;
	mad.lo.s32 	%r1, %r23, %r24, %r25;
	mov.u32 	%r26, %nctaid.x;
	mul.lo.s32 	%r27, %r24, %r26;
	div.u32 	%r28, %r27, %r22;
	mul.lo.s32 	%r4, %r28, %r1;
	add.s32 	%r41, %r4, %r28;
	add.s32 	%r38, %r41, -1;
	setp.lt.u32 	%p1, %r38, %r4;
	mov.f32 	%f19, 0f00000000;
	@%p1 bra 	$L__BB0_22;
	add.s32 	%r29, %r4, -1;
	add.s32 	%r30, %r41, -2;
	min.u32 	%r31, %r29, %r30;
	not.b32 	%r32, %r31;
	add.s32 	%r33, %r41, %r32;
	sub.s32 	%r5, %r30, %r31;
	and.b32  	%r6, %r33, 3;
	setp.eq.s32 	%p2, %r6, 0;
	mov.f32 	%f19, 0f00000000;
	@%p2 bra 	$L__BB0_7;
	neg.s32 	%r35, %r6;
	mov.f32 	%f19, 0f00000000;
	mov.u32 	%r37, %r41;
$L__BB0_3:
	.pragma "nounroll";
	mov.u32 	%r41, %r38;
	and.b32  	%r34, %r41, 1;
	setp.eq.b32 	%p3, %r34, 1;
	not.pred 	%p4, %p3;
	@%p4 bra 	$L__BB0_5;
	cvt.rn.f64.s32 	%fd16, %r41;
	add.f64 	%fd17, %fd16, 0d3FF0000000000000;
	rcp.rn.f64 	%fd18, %fd17;
	cvt.f64.f32 	%fd19, %f19;
	sub.f64 	%fd51, %fd19, %fd18;
	bra.uni 	$L__BB0_6;
$L__BB0_5:
	cvt.rn.f64.s32 	%fd20, %r37;
	rcp.rn.f64 	%fd21, %fd20;
	cvt.f64.f32 	%fd22, %f19;
	add.f64 	%fd51, %fd21, %fd22;
$L__BB0_6:
	cvt.rn.f32.f64 	%f19, %fd51;
	add.s32 	%r38, %r41, -1;
	add.s32 	%r35, %r35, 1;
	setp.ne.s32 	%p5, %r35, 0;
	mov.u32 	%r37, %r41;
	@%p5 bra 	$L__BB0_3;
$L__BB0_7:
	setp.lt.u32 	%p6, %r5, 3;
	@%p6 bra 	$L__BB0_22;
	and.b32  	%r15, %r38, 1;
$L__BB0_9:
	setp.ne.s32 	%p7, %r15, 0;
	@%p7 bra 	$L__BB0_11;
	cvt.rn.f64.s32 	%fd27, %r41;
	rcp.rn.f64 	%fd28, %fd27;
	cvt.f64.f32 	%fd29, %f19;
	add.f64 	%fd52, %fd28, %fd29;
	bra.uni 	$L__BB0_12;
$L__BB0_11:
	cvt.rn.f64.s32 	%fd23, %r38;
	add.f64 	%fd24, %fd23, 0d3FF0000000000000;
	rcp.rn.f64 	%fd25, %fd24;
	cvt.f64.f32 	%fd26, %f19;
	sub.f64 	%fd52, %fd26, %fd25;
$L__BB0_12:
	setp.ne.s32 	%p8, %r15, 0;
	cvt.rn.f32.f64 	%f6, %fd52;
	add.s32 	%r18, %r38, -1;
	@%p8 bra 	$L__BB0_14;
	cvt.rn.f64.s32 	%fd33, %r18;
	add.f64 	%fd34, %fd33, 0d3FF0000000000000;
	rcp.rn.f64 	%fd35, %fd34;
	cvt.f64.f32 	%fd36, %f6;
	sub.f64 	%fd53, %fd36, %fd35;
	bra.uni 	$L__BB0_15;
$L__BB0_14:
	cvt.rn.f64.s32 	%fd30, %r38;
	rcp.rn.f64 	%fd31, %fd30;
	cvt.f64.f32 	%fd32, %f6;
	add.f64 	%fd53, %fd31, %fd32;
$L__BB0_15:
	setp.eq.s32 	%p9, %r15, 0;
	cvt.rn.f32.f64 	%f7, %fd53;
	add.s32 	%r19, %r38, -2;
	@%p9 bra 	$L__BB0_17;
	cvt.rn.f64.s32 	%fd37, %r19;
	add.f64 	%fd38, %fd37, 0d3FF0000000000000;
	rcp.rn.f64 	%fd39, %fd38;
	cvt.f64.f32 	%fd40, %f7;
	sub.f64 	%fd54, %fd40, %fd39;
	bra.uni 	$L__BB0_18;
$L__BB0_17:
	cvt.rn.f64.s32 	%fd41, %r18;
	rcp.rn.f64 	%fd42, %fd41;
	cvt.f64.f32 	%fd43, %f7;
	add.f64 	%fd54, %fd42, %fd43;
$L__BB0_18:
	setp.ne.s32 	%p10, %r15, 0;
	cvt.rn.f32.f64 	%f8, %fd54;
	add.s32 	%r41, %r38, -3;
	@%p10 bra 	$L__BB0_20;
	cvt.rn.f64.s32 	%fd47, %r41;
	add.f64 	%fd48, %fd47, 0d3FF0000000000000;
	rcp.rn.f64 	%fd49, %fd48;
	cvt.f64.f32 	%fd50, %f8;
	sub.f64 	%fd55, %fd50, %fd49;
	bra.uni 	$L__BB0_21;
$L__BB0_20:
	cvt.rn.f64.s32 	%fd44, %r19;
	rcp.rn.f64 	%fd45, %fd44;
	cvt.f64.f32 	%fd46, %f8;
	add.f64 	%fd55, %fd45, %fd46;
$L__BB0_21:
	cvt.rn.f32.f64 	%f19, %fd55;
	add.s32 	%r38, %r38, -4;
	setp.ge.u32 	%p11, %r38, %r4;
	@%p11 bra 	$L__BB0_9;
$L__BB0_22:
	cvta.to.global.u64 	%rd2, %rd1;
	mul.wide.u32 	%rd3, %r1, 4;
	add.s64 	%rd4, %rd2, %rd3;
	st.global.f32 	[%rd4], %f19;
	ret;

}


// ===== COMPILED SASS (sm_100) =====

	.target	sm_100

	.elftype	@"ET_EXEC"


//--------------------- .note.nv.tkinfo           --------------------------
	.section	.note.nv.tkinfo,"",@"SHT_NOTE"
	.sectionflags	@"SHF_NOTE_NV_TKINFO"
	.tkinfo
        /*0018*/ 	.word	0x00000002
        /*0030*/ 	.string	""
        /*0030*/ 	.string	"ptxas"
        /*0030*/ 	.string	"Cuda compilation tools, release 13.0, V13.0.88"
        /*0030*/ 	.string	"Build cuda_13.0.r13.0/compiler.36424714_0"
        /*0030*/ 	.string	"-arch sm_100 -m 64 "



//--------------------- .note.nv.cuinfo           --------------------------
	.section	.note.nv.cuinfo,"",@"SHT_NOTE"
	.sectionflags	@"SHF_NOTE_NV_CUINFO"
        /*0018*/ 	.short	0x0002
        /*001a*/ 	.short	0x0064
        /*001c*/ 	.short	0x0082
	.zero		2


//--------------------- .nv.info                  --------------------------
	.section	.nv.info,"",@"SHT_CUDA_INFO"
	.align	4


	//----- nvinfo : EIATTR_REGCOUNT
	.align		4
        /*0000*/ 	.byte	0x04, 0x2f
        /*0002*/ 	.short	(.L_1 - .L_0)
	.align		4
.L_0:
        /*0004*/ 	.word	index@(_Z16summation_kerneliPf)
        /*0008*/ 	.word	0x00000014


	//----- nvinfo : EIATTR_FRAME_SIZE
	.align		4
.L_1:
        /*000c*/ 	.byte	0x04, 0x11
        /*000e*/ 	.short	(.L_3 - .L_2)
	.align		4
.L_2:
        /*0010*/ 	.word	index@($__internal_0_$__cuda_sm20_dblrcp_rn_slowpath_v3)
        /*0014*/ 	.word	0x00000000


	//----- nvinfo : EIATTR_FRAME_SIZE
	.align		4
.L_3:
        /*0018*/ 	.byte	0x04, 0x11
        /*001a*/ 	.short	(.L_5 - .L_4)
	.align		4
.L_4:
        /*001c*/ 	.word	index@(_Z16summation_kerneliPf)
        /*0020*/ 	.word	0x00000000


	//----- nvinfo : EIATTR_MIN_STACK_SIZE
	.align		4
.L_5:
        /*0024*/ 	.byte	0x04, 0x12
        /*0026*/ 	.short	(.L_7 - .L_6)
	.align		4
.L_6:
        /*0028*/ 	.word	index@(_Z16summation_kerneliPf)
        /*002c*/ 	.word	0x00000000
.L_7:


//--------------------- .nv.compat                --------------------------
	.section	.nv.compat,"",@"SHT_CUDA_COMPAT_INFO"
	.align	4
        /*0000*/ 	.byte	0x02, 0x09, 0x00, 0x00, 0x02, 0x02, 0x01, 0x00, 0x02, 0x05, 0x05, 0x00, 0x03, 0x07, 0x01, 0x01
        /*0010*/ 	.byte	0x02, 0x03, 0x00, 0x00, 0x02, 0x06, 0x01, 0x00, 0x04, 0x0b, 0x08, 0x00, 0x01, 0x00, 0x00, 0x00
        /*0020*/ 	.byte	0x00, 0x00, 0x00, 0x00


//--------------------- .nv.info._Z16summation_kerneliPf --------------------------
	.section	.nv.info._Z16summation_kerneliPf,"",@"SHT_CUDA_INFO"
	.sectionflags	@""
	.align	4


	//----- nvinfo : EIATTR_CUDA_API_VERSION
	.align		4
        /*0000*/ 	.byte	0x04, 0x37
        /*0002*/ 	.short	(.L_9 - .L_8)
.L_8:
        /*0004*/ 	.word	0x00000082


	//----- nvinfo : EIATTR_KPARAM_INFO
	.align		4
.L_9:
        /*0008*/ 	.byte	0x04, 0x17
        /*000a*/ 	.short	(.L_11 - .L_10)
.L_10:
        /*000c*/ 	.word	0x00000000
        /*0010*/ 	.short	0x0001
        /*0012*/ 	.short	0x0008
        /*0014*/ 	.byte	0x00, 0xf5, 0x21, 0x00


	//----- nvinfo : EIATTR_KPARAM_INFO
	.align		4
.L_11:
        /*0018*/ 	.byte	0x04, 0x17
        /*001a*/ 	.short	(.L_13 - .L_12)
.L_12:
        /*001c*/ 	.word	0x00000000
        /*0020*/ 	.short	0x0000
        /*0022*/ 	.short	0x0000
        /*0024*/ 	.byte	0x00, 0xf0, 0x11, 0x00


	//----- nvinfo : EIATTR_SPARSE_MMA_MASK
	.align		4
.L_13:
        /*0028*/ 	.byte	0x03, 0x50
        /*002a*/ 	.short	0x0000


	//----- nvinfo : EIATTR_MAXREG_COUNT
	.align		4
        /*002c*/ 	.byte	0x03, 0x1b
        /*002e*/ 	.short	0x00ff


	//----- nvinfo : EIATTR_MERCURY_ISA_VERSION
	.align		4
        /*0030*/ 	.byte	0x03, 0x5f
        /*0032*/ 	.short	0x0101


	//----- nvinfo : EIATTR_VRC_CTA_INIT_COUNT
	.align		4
        /*0034*/ 	.byte	0x02, 0x4a
	.zero		1
	.zero		1


	//----- nvinfo : EIATTR_EXIT_INSTR_OFFSETS
	.align		4
        /*0038*/ 	.byte	0x04, 0x1c
        /*003a*/ 	.short	(.L_15 - .L_14)


	//   ....[0]....
.L_14:
        /*003c*/ 	.word	0x00001260


	//----- nvinfo : EIATTR_CRS_STACK_SIZE
	.align		4
.L_15:
        /*0040*/ 	.byte	0x04, 0x1e
        /*0042*/ 	.short	(.L_17 - .L_16)
.L_16:
        /*0044*/ 	.word	0x00000000


	//----- nvinfo : EIATTR_CBANK_PARAM_SIZE
	.align		4
.L_17:
        /*0048*/ 	.byte	0x03, 0x19
        /*004a*/ 	.short	0x0010


	//----- nvinfo : EIATTR_PARAM_CBANK
	.align		4
        /*004c*/ 	.byte	0x04, 0x0a
        /*004e*/ 	.short	(.L_19 - .L_18)
	.align		4
.L_18:
        /*0050*/ 	.word	index@(.nv.constant0._Z16summation_kerneliPf)
        /*0054*/ 	.short	0x0380
        /*0056*/ 	.short	0x0010


	//----- nvinfo : EIATTR_SW_WAR
	.align		4
.L_19:
        /*0058*/ 	.byte	0x04, 0x36
        /*005a*/ 	.short	(.L_21 - .L_20)
.L_20:
        /*005c*/ 	.word	0x00000008
.L_21:


//--------------------- .nv.callgraph             --------------------------
	.section	.nv.callgraph,"",@"SHT_CUDA_CALLGRAPH"
	.align	4
	.sectionentsize	8
	.align		4
        /*0000*/ 	.word	0x00000000
	.align		4
        /*0004*/ 	.word	0xffffffff
	.align		4
        /*0008*/ 	.word	0x00000000
	.align		4
        /*000c*/ 	.word	0xfffffffe
	.align		4
        /*0010*/ 	.word	0x00000000
	.align		4
        /*0014*/ 	.word	0xfffffffd
	.align		4
        /*0018*/ 	.word	0x00000000
	.align		4
        /*001c*/ 	.word	0xfffffffc


//--------------------- .text._Z16summation_kerneliPf --------------------------
	.section	.text._Z16summation_kerneliPf,"ax",@progbits
	.align	128
        .global         _Z16summation_kerneliPf
        .type           _Z16summation_kerneliPf,@function
        .size           _Z16summation_kerneliPf,(.L_x_46 - _Z16summation_kerneliPf)
        .other          _Z16summation_kerneliPf,@"STO_CUDA_ENTRY STV_DEFAULT"
_Z16summation_kerneliPf:
.text._Z16summation_kerneliPf:
[----:B------:R-:W-:Y:S01]  /*0000*/  LDC R1, c[0x0][0x37c] ;  /* 0x0000df00ff017b82 */ /* 0x000fe20000000800 */
[----:B------:R-:W0:Y:S07]  /*0010*/  LDCU UR5, c[0x0][0x380] ;  /* 0x00007000ff0577ac */ /* 0x000e2e0008000800 */
[----:B------:R-:W1:Y:S01]  /*0020*/  LDC R5, c[0x0][0x360] ;  /* 0x0000d800ff057b82 */ /* 0x000e620000000800 */
[----:B------:R-:W-:Y:S01]  /*0030*/  BSSY.RECONVERGENT B0, `(.L_x_0) ;  /* 0x000011f000007945 */ /* 0x000fe20003800200 */
[----:B------:R-:W1:Y:S01]  /*0040*/  LDCU UR4, c[0x0][0x370] ;  /* 0x00006e00ff0477ac */ /* 0x000e620008000800 */
[----:B0-----:R-:W0:Y:S01]  /*0050*/  I2F.U32.RP R4, UR5 ;  /* 0x0000000500047d06 */ /* 0x001e220008209000 */
[----:B------:R-:W-:Y:S01]  /*0060*/  ISETP.NE.U32.AND P2, PT, RZ, UR5, PT ;  /* 0x00000005ff007c0c */ /* 0x000fe2000bf45070 */
[----:B-1----:R-:W-:-:S03]  /*0070*/  IMAD R0, R5, UR4, RZ ;  /* 0x0000000405007c24 */ /* 0x002fc6000f8e02ff */
[----:B------:R-:W1:Y:S03]  /*0080*/  S2UR UR4, SR_CTAID.X ;  /* 0x00000000000479c3 */ /* 0x000e660000002500 */
[----:B0-----:R-:W0:Y:S02]  /*0090*/  MUFU.RCP R4, R4 ;  /* 0x0000000400047308 */ /* 0x001e240000001000 */
[----:B0-----:R-:W-:-:S06]  /*00a0*/  VIADD R2, R4, 0xffffffe ;  /* 0x0ffffffe04027836 */ /* 0x001fcc0000000000 */
[----:B------:R0:W2:Y:S02]  /*00b0*/  F2I.FTZ.U32.TRUNC.NTZ R3, R2 ;  /* 0x0000000200037305 */ /* 0x0000a4000021f000 */
[----:B0-----:R-:W-:Y:S02]  /*00c0*/  IMAD.MOV.U32 R2, RZ, RZ, RZ ;  /* 0x000000ffff027224 */ /* 0x001fe400078e00ff */
[----:B--2---:R-:W-:-:S04]  /*00d0*/  IMAD.MOV R7, RZ, RZ, -R3 ;  /* 0x000000ffff077224 */ /* 0x004fc800078e0a03 */
[----:B------:R-:W-:-:S04]  /*00e0*/  IMAD R7, R7, UR5, RZ ;  /* 0x0000000507077c24 */ /* 0x000fc8000f8e02ff */
[----:B------:R-:W-:Y:S02]  /*00f0*/  IMAD.HI.U32 R3, R3, R7, R2 ;  /* 0x0000000703037227 */ /* 0x000fe400078e0002 */
[----:B------:R-:W1:Y:S04]  /*0100*/  S2R R2, SR_TID.X ;  /* 0x0000000000027919 */ /* 0x000e680000002100 */
[----:B------:R-:W-:-:S04]  /*0110*/  IMAD.HI.U32 R4, R3, R0, RZ ;  /* 0x0000000003047227 */ /* 0x000fc800078e00ff */
[----:B------:R-:W-:-:S04]  /*0120*/  IMAD.MOV R3, RZ, RZ, -R4 ;  /* 0x000000ffff037224 */ /* 0x000fc800078e0a04 */
[----:B------:R-:W-:-:S05]  /*0130*/  IMAD R0, R3, UR5, R0 ;  /* 0x0000000503007c24 */ /* 0x000fca000f8e0200 */
[----:B------:R-:W-:-:S13]  /*0140*/  ISETP.GE.U32.AND P0, PT, R0, UR5, PT ;  /* 0x0000000500007c0c */ /* 0x000fda000bf06070 */
[----:B------:R-:W-:Y:S01]  /*0150*/  @P0 VIADD R0, R0, -UR5 ;  /* 0x8000000500000c36 */ /* 0x000fe20008000000 */
[----:B------:R-:W-:Y:S01]  /*0160*/  @P0 IADD3 R4, PT, PT, R4, 0x1, RZ ;  /* 0x0000000104040810 */ /* 0x000fe20007ffe0ff */
[----:B-1----:R-:W-:Y:S02]  /*0170*/  IMAD R2, R5, UR4, R2 ;  /* 0x0000000405027c24 */ /* 0x002fe4000f8e0202 */
[----:B------:R-:W-:Y:S01]  /*0180*/  IMAD.MOV.U32 R5, RZ, RZ, RZ ;  /* 0x000000ffff057224 */ /* 0x000fe200078e00ff */
[----:B------:R-:W-:-:S13]  /*0190*/  ISETP.GE.U32.AND P1, PT, R0, UR5, PT ;  /* 0x0000000500007c0c */ /* 0x000fda000bf26070 */
[----:B------:R-:W-:Y:S01]  /*01a0*/  @P1 VIADD R4, R4, 0x1 ;  /* 0x0000000104041836 */ /* 0x000fe20000000000 */
[----:B------:R-:W-:Y:S01]  /*01b0*/  @!P2 LOP3.LUT R4, RZ, UR5, RZ, 0x33, !PT ;  /* 0x00000005ff04ac12 */ /* 0x000fe2000f8e33ff */
[----:B------:R-:W0:Y:S04]  /*01c0*/  LDCU.64 UR4, c[0x0][0x358] ;  /* 0x00006b00ff0477ac */ /* 0x000e280008000a00 */
[----:B------:R-:W-:-:S04]  /*01d0*/  IMAD R3, R2, R4, RZ ;  /* 0x0000000402037224 */ /* 0x000fc800078e02ff */
[----:B------:R-:W-:-:S04]  /*01e0*/  IMAD.IADD R4, R4, 0x1, R3 ;  /* 0x0000000104047824 */ /* 0x000fc800078e0203 */
[----:B------:R-:W-:-:S05]  /*01f0*/  VIADD R6, R4, 0xffffffff ;  /* 0xffffffff04067836 */ /* 0x000fca0000000000 */
[----:B------:R-:W-:-:S13]  /*0200*/  ISETP.GE.U32.AND P0, PT, R6, R3, PT ;  /* 0x000000030600720c */ /* 0x000fda0003f06070 */
[----:B0-----:R-:W-:Y:S05]  /*0210*/  @!P0 BRA `(.L_x_1) ;  /* 0x0000001000008947 */ /* 0x001fea0003800000 */
[----:B------:R-:W-:Y:S01]  /*0220*/  VIADD R0, R4, 0xfffffffe ;  /* 0xfffffffe04007836 */ /* 0x000fe20000000000 */
[----:B------:R-:W-:Y:S04]  /*0230*/  BSSY.RECONVERGENT B2, `(.L_x_2) ;  /* 0x000003d000027945 */ /* 0x000fe80003800200 */
[----:B------:R-:W-:-:S04]  /*0240*/  VIADDMNMX.U32 R7, R3, 0xffffffff, R0, PT ;  /* 0xffffffff03077846 */ /* 0x000fc80003800000 */
[----:B------:R-:W-:Y:S01]  /*0250*/  LOP3.LUT R5, RZ, R7, RZ, 0x33, !PT ;  /* 0x00000007ff057212 */ /* 0x000fe200078e33ff */
[----:B------:R-:W-:-:S03]  /*0260*/  IMAD.IADD R7, R0, 0x1, -R7 ;  /* 0x0000000100077824 */ /* 0x000fc600078e0a07 */
[----:B------:R-:W-:-:S04]  /*0270*/  IADD3 R5, PT, PT, R4, R5, RZ ;  /* 0x0000000504057210 */ /* 0x000fc80007ffe0ff */
[----:B------:R-:W-:Y:S01]  /*0280*/  LOP3.LUT P0, R8, R5, 0x3, RZ, 0xc0, !PT ;  /* 0x0000000305087812 */ /* 0x000fe2000780c0ff */
[----:B------:R-:W-:-:S12]  /*0290*/  IMAD.MOV.U32 R5, RZ, RZ, RZ ;  /* 0x000000ffff057224 */ /* 0x000fd800078e00ff */
[----:B------:R-:W-:Y:S05]  /*02a0*/  @!P0 BRA `(.L_x_3) ;  /* 0x0000000000d48947 */ /* 0x000fea0003800000 */
[----:B------:R-:W-:Y:S02]  /*02b0*/  IMAD.MOV R8, RZ, RZ, -R8 ;  /* 0x000000ffff087224 */ /* 0x000fe400078e0a08 */
[----:B------:R-:W-:Y:S02]  /*02c0*/  IMAD.MOV.U32 R0, RZ, RZ, R4 ;  /* 0x000000ffff007224 */ /* 0x000fe400078e0004 */
[----:B------:R-:W-:-:S07]  /*02d0*/  IMAD.MOV.U32 R5, RZ, RZ, RZ ;  /* 0x000000ffff057224 */ /* 0x000fce00078e00ff */
.L_x_11:
[----:B------:R-:W-:Y:S01]  /*02e0*/  LOP3.LUT R4, R6, 0x1, RZ, 0xc0, !PT ;  /* 0x0000000106047812 */ /* 0x000fe200078ec0ff */
[----:B------:R-:W-:Y:S01]  /*02f0*/  BSSY.RECONVERGENT B3, `(.L_x_4) ;  /* 0x000002c000037945 */ /* 0x000fe20003800200 */
[----:B------:R-:W-:Y:S02]  /*0300*/  IADD3 R8, PT, PT, R8, 0x1, RZ ;  /* 0x0000000108087810 */ /* 0x000fe40007ffe0ff */
[----:B------:R-:W-:Y:S01]  /*0310*/  ISETP.NE.U32.AND P1, PT, R4, 0x1, PT ;  /* 0x000000010400780c */ /* 0x000fe20003f25070 */
[----:B------:R-:W-:Y:S01]  /*0320*/  IMAD.MOV.U32 R4, RZ, RZ, R6 ;  /* 0x000000ffff047224 */ /* 0x000fe200078e0006 */
[----:B------:R-:W-:-:S11]  /*0330*/  ISETP.NE.AND P0, PT, R8, RZ, PT ;  /* 0x000000ff0800720c */ /* 0x000fd60003f05270 */
[----:B01----:R-:W-:Y:S05]  /*0340*/  @P1 BRA `(.L_x_5) ;  /* 0x0000000000501947 */ /* 0x003fea0003800000 */
[----:B------:R-:W0:Y:S01]  /*0350*/  I2F.F64 R10, R4 ;  /* 0x00000004000a7312 */ /* 0x000e220000201c00 */
[----:B------:R-:W-:Y:S01]  /*0360*/  BSSY.RECONVERGENT B4, `(.L_x_6) ;  /* 0x000000f000047945 */ /* 0x000fe20003800200 */
[----:B0-----:R-:W-:-:S06]  /*0370*/  DADD R10, R10, 1 ;  /* 0x3ff000000a0a7429 */ /* 0x001fcc0000000000 */
[----:B------:R-:W0:Y:S04]  /*0380*/  MUFU.RCP64H R13, R11 ;  /* 0x0000000b000d7308 */ /* 0x000e280000001800 */
[----:B------:R-:W-:-:S05]  /*0390*/  VIADD R12, R11, 0x300402 ;  /* 0x003004020b0c7836 */ /* 0x000fca0000000000 */
[----:B------:R-:W-:Y:S01]  /*03a0*/  FSETP.GEU.AND P1, PT, |R12|, 5.8789094863358348022e-39, PT ;  /* 0x004004020c00780b */ /* 0x000fe20003f2e200 */
[----:B0-----:R-:W-:-:S08]  /*03b0*/  DFMA R14, -R10, R12, 1 ;  /* 0x3ff000000a0e742b */ /* 0x001fd0000000010c */
[----:B------:R-:W-:-:S08]  /*03c0*/  DFMA R14, R14, R14, R14 ;  /* 0x0000000e0e0e722b */ /* 0x000fd0000000000e */
[----:B------:R-:W-:-:S08]  /*03d0*/  DFMA R14, R12, R14, R12 ;  /* 0x0000000e0c0e722b */ /* 0x000fd0000000000c */
[----:B------:R-:W-:-:S08]  /*03e0*/  DFMA R16, -R10, R14, 1 ;  /* 0x3ff000000a10742b */ /* 0x000fd0000000010e */
[----:B------:R-:W-:Y:S01]  /*03f0*/  DFMA R14, R14, R16, R14 ;  /* 0x000000100e0e722b */ /* 0x000fe2000000000e */
[----:B------:R-:W-:Y:S10]  /*0400*/  @P1 BRA `(.L_x_7) ;  /* 0x0000000000101947 */ /* 0x000ff40003800000 */
[----:B------:R-:W-:Y:S02]  /*0410*/  LOP3.LUT R9, R11, 0x7fffffff, RZ, 0xc0, !PT ;  /* 0x7fffffff0b097812 */ /* 0x000fe400078ec0ff */
[----:B------:R-:W-:-:S03]  /*0420*/  MOV R0, 0x450 ;  /* 0x0000045000007802 */ /* 0x000fc60000000f00 */
[----:B------:R-:W-:-:S07]  /*0430*/  VIADD R9, R9, 0xfff00000 ;  /* 0xfff0000009097836 */ /* 0x000fce0000000000 */
[----:B------:R-:W-:Y:S05]  /*0440*/  CALL.REL.NOINC `($__internal_0_$__cuda_sm20_dblrcp_rn_slowpath_v3) ;  /* 0x0000000c00887944 */ /* 0x000fea0003c00000 */
.L_x_7:
[----:B------:R-:W-:Y:S05]  /*0450*/  BSYNC.RECONVERGENT B4 ;  /* 0x0000000000047941 */ /* 0x000fea0003800200 */
.L_x_6:
[----:B------:R-:W0:Y:S02]  /*0460*/  F2F.F64.F32 R10, R5 ;  /* 0x00000005000a7310 */ /* 0x000e240000201800 */
[----:B0-----:R-:W-:Y:S01]  /*0470*/  DADD R10, R10, -R14 ;  /* 0x000000000a0a7229 */ /* 0x001fe2000000080e */
[----:B------:R-:W-:Y:S10]  /*0480*/  BRA `(.L_x_8) ;  /* 0x0000000000487947 */ /* 0x000ff40003800000 */
.L_x_5:
[----:B------:R-:W0:Y:S01]  /*0490*/  I2F.F64 R10, R0 ;  /* 0x00000000000a7312 */ /* 0x000e220000201c00 */
[----:B------:R-:W-:Y:S07]  /*04a0*/  BSSY.RECONVERGENT B4, `(.L_x_9) ;  /* 0x000000e000047945 */ /* 0x000fee0003800200 */
[----:B0-----:R-:W0:Y:S01]  /*04b0*/  MUFU.RCP64H R13, R11 ;  /* 0x0000000b000d7308 */ /* 0x001e220000001800 */
        /* <DEDUP_REMOVED lines=9> */
[----:B------:R-:W-:Y:S02]  /*0550*/  MOV R0, 0x580 ;  /* 0x0000058000007802 */ /* 0x000fe40000000f00 */
[----:B------:R-:W-:-:S07]  /*0560*/  IADD3 R9, PT, PT, R9, -0x100000, RZ ;  /* 0xfff0000009097810 */ /* 0x000fce0007ffe0ff */
[----:B------:R-:W-:Y:S05]  /*0570*/  CALL.REL.NOINC `($__internal_0_$__cuda_sm20_dblrcp_rn_slowpath_v3) ;  /* 0x0000000c003c7944 */ /* 0x000fea0003c00000 */
.L_x_10:
[----:B------:R-:W-:Y:S05]  /*0580*/  BSYNC.RECONVERGENT B4 ;  /* 0x0000000000047941 */ /* 0x000fea0003800200 */
.L_x_9:
[----:B------:R-:W0:Y:S02]  /*0590*/  F2F.F64.F32 R10, R5 ;  /* 0x00000005000a7310 */ /* 0x000e240000201800 */
[----:B0-----:R-:W-:-:S11]  /*05a0*/  DADD R10, R10, R14 ;  /* 0x000000000a0a7229 */ /* 0x001fd6000000000e */
.L_x_8:
[----:B------:R-:W-:Y:S05]  /*05b0*/  BSYNC.RECONVERGENT B3 ;  /* 0x0000000000037941 */ /* 0x000fea0003800200 */
.L_x_4:
[----:B------:R0:W1:Y:S01]  /*05c0*/  F2F.F32.F64 R5, R10 ;  /* 0x0000000a00057310 */ /* 0x0000620000301000 */
[----:B------:R-:W-:Y:S02]  /*05d0*/  VIADD R6, R4, 0xffffffff ;  /* 0xffffffff04067836 */ /* 0x000fe40000000000 */
[----:B------:R-:W-:Y:S01]  /*05e0*/  IMAD.MOV.U32 R0, RZ, RZ, R4 ;  /* 0x000000ffff007224 */ /* 0x000fe200078e0004 */
[----:B------:R-:W-:Y:S06]  /*05f0*/  @P0 BRA `(.L_x_11) ;  /* 0xfffffffc00380947 */ /* 0x000fec000383ffff */
.L_x_3:
[----:B------:R-:W-:Y:S05]  /*0600*/  BSYNC.RECONVERGENT B2 ;  /* 0x0000000000027941 */ /* 0x000fea0003800200 */
.L_x_2:
[----:B------:R-:W-:-:S13]  /*0610*/  ISETP.GE.U32.AND P0, PT, R7, 0x3, PT ;  /* 0x000000030700780c */ /* 0x000fda0003f06070 */
[----:B------:R-:W-:Y:S05]  /*0620*/  @!P0 BRA `(.L_x_1) ;  /* 0x0000000800fc8947 */ /* 0x000fea0003800000 */
[----:B------:R-:W-:-:S07]  /*0630*/  LOP3.LUT R7, R6, 0x1, RZ, 0xc0, !PT ;  /* 0x0000000106077812 */ /* 0x000fce00078ec0ff */
.L_x_40:
[----:B------:R-:W-:Y:S01]  /*0640*/  ISETP.NE.AND P0, PT, R7, RZ, PT ;  /* 0x000000ff0700720c */ /* 0x000fe20003f05270 */
[----:B------:R-:W-:-:S12]  /*0650*/  BSSY.RECONVERGENT B2, `(.L_x_12) ;  /* 0x0000030000027945 */ /* 0x000fd80003800200 */
[----:B------:R-:W-:Y:S05]  /*0660*/  @P0 BRA `(.L_x_13) ;  /* 0x00000000005c0947 */ /* 0x000fea0003800000 */
[----:B------:R-:W2:Y:S01]  /*0670*/  I2F.F64 R14, R4 ;  /* 0x00000004000e7312 */ /* 0x000ea20000201c00 */
[----:B------:R-:W-:Y:S07]  /*0680*/  BSSY.RECONVERGENT B3, `(.L_x_14) ;  /* 0x0000012000037945 */ /* 0x000fee0003800200 */
[----:B--2---:R-:W0:Y:S01]  /*0690*/  MUFU.RCP64H R9, R15 ;  /* 0x0000000f00097308 */ /* 0x004e220000001800 */
        /* <DEDUP_REMOVED lines=8> */
[----:B------:R-:W-:Y:S01]  /*0720*/  LOP3.LUT R9, R15, 0x7fffffff, RZ, 0xc0, !PT ;  /* 0x7fffffff0f097812 */ /* 0x000fe200078ec0ff */
[----:B------:R-:W-:Y:S01]  /*0730*/  IMAD.MOV.U32 R10, RZ, RZ, R14 ;  /* 0x000000ffff0a7224 */ /* 0x000fe200078e000e */
[----:B------:R-:W-:Y:S02]  /*0740*/  MOV R11, R15 ;  /* 0x0000000f000b7202 */ /* 0x000fe40000000f00 */
[----:B------:R-:W-:Y:S01]  /*0750*/  MOV R0, 0x780 ;  /* 0x0000078000007802 */ /* 0x000fe20000000f00 */
[----:B------:R-:W-:-:S07]  /*0760*/  VIADD R9, R9, 0xfff00000 ;  /* 0xfff0000009097836 */ /* 0x000fce0000000000 */
[----:B-1----:R-:W-:Y:S05]  /*0770*/  CALL.REL.NOINC `($__internal_0_$__cuda_sm20_dblrcp_rn_slowpath_v3) ;  /* 0x0000000800bc7944 */ /* 0x002fea0003c00000 */
[----:B------:R-:W-:Y:S02]  /*0780*/  IMAD.MOV.U32 R10, RZ, RZ, R14 ;  /* 0x000000ffff0a7224 */ /* 0x000fe400078e000e */
[----:B------:R-:W-:-:S07]  /*0790*/  IMAD.MOV.U32 R11, RZ, RZ, R15 ;  /* 0x000000ffff0b7224 */ /* 0x000fce00078e000f */
.L_x_15:
[----:B------:R-:W-:Y:S05]  /*07a0*/  BSYNC.RECONVERGENT B3 ;  /* 0x0000000000037941 */ /* 0x000fea0003800200 */
.L_x_14:
[----:B-1----:R-:W0:Y:S02]  /*07b0*/  F2F.F64.F32 R4, R5 ;  /* 0x0000000500047310 */ /* 0x002e240000201800 */
[----:B0-----:R-:W-:Y:S01]  /*07c0*/  DADD R10, R4, R10 ;  /* 0x00000000040a7229 */ /* 0x001fe2000000000a */
[----:B------:R-:W-:Y:S10]  /*07d0*/  BRA `(.L_x_16) ;  /* 0x00000000005c7947 */ /* 0x000ff40003800000 */
.L_x_13:
[----:B------:R-:W2:Y:S01]  /*07e0*/  I2F.F64 R8, R6 ;  /* 0x0000000600087312 */ /* 0x000ea20000201c00 */
[----:B------:R-:W-:Y:S01]  /*07f0*/  BSSY.RECONVERGENT B3, `(.L_x_17) ;  /* 0x0000013000037945 */ /* 0x000fe20003800200 */
[----:B--2---:R-:W-:-:S06]  /*0800*/  DADD R14, R8, 1 ;  /* 0x3ff00000080e7429 */ /* 0x004fcc0000000000 */
        /* <DEDUP_REMOVED lines=17> */
.L_x_18:
[----:B------:R-:W-:Y:S05]  /*0920*/  BSYNC.RECONVERGENT B3 ;  /* 0x0000000000037941 */ /* 0x000fea0003800200 */
.L_x_17:
[----:B-1----:R-:W0:Y:S02]  /*0930*/  F2F.F64.F32 R4, R5 ;  /* 0x0000000500047310 */ /* 0x002e240000201800 */
[----:B0-----:R-:W-:-:S11]  /*0940*/  DADD R10, R4, -R10 ;  /* 0x00000000040a7229 */ /* 0x001fd6000000080a */
.L_x_16:
[----:B------:R-:W-:Y:S05]  /*0950*/  BSYNC.RECONVERGENT B2 ;  /* 0x0000000000027941 */ /* 0x000fea0003800200 */
.L_x_12:
[----:B------:R-:W-:Y:S01]  /*0960*/  ISETP.NE.AND P0, PT, R7, RZ, PT ;  /* 0x000000ff0700720c */ /* 0x000fe20003f05270 */
[----:B------:R0:W1:Y:S01]  /*0970*/  F2F.F32.F64 R5, R10 ;  /* 0x0000000a00057310 */ /* 0x0000620000301000 */
[----:B------:R-:W-:Y:S01]  /*0980*/  BSSY.RECONVERGENT B2, `(.L_x_19) ;  /* 0x000002d000027945 */ /* 0x000fe20003800200 */
[----:B------:R-:W-:-:S10]  /*0990*/  IADD3 R4, PT, PT, R6, -0x1, RZ ;  /* 0xffffffff06047810 */ /* 0x000fd40007ffe0ff */
[----:B0-----:R-:W-:Y:S05]  /*09a0*/  @P0 BRA `(.L_x_20) ;  /* 0x0000000000580947 */ /* 0x001fea0003800000 */
        /* <DEDUP_REMOVED lines=15> */
[----:B-1----:R-:W-:Y:S05]  /*0aa0*/  CALL.REL.NOINC `($__internal_0_$__cuda_sm20_dblrcp_rn_slowpath_v3) ;  /* 0x0000000400f07944 */ /* 0x002fea0003c00000 */
[----:B------:R-:W-:Y:S02]  /*0ab0*/  IMAD.MOV.U32 R12, RZ, RZ, R14 ;  /* 0x000000ffff0c7224 */ /* 0x000fe400078e000e */
[----:B------:R-:W-:-:S07]  /*0ac0*/  IMAD.MOV.U32 R13, RZ, RZ, R15 ;  /* 0x000000ffff0d7224 */ /* 0x000fce00078e000f */
.L_x_22:
[----:B------:R-:W-:Y:S05]  /*0ad0*/  BSYNC.RECONVERGENT B3 ;  /* 0x0000000000037941 */ /* 0x000fea0003800200 */
.L_x_21:
[----:B-1----:R-:W0:Y:S02]  /*0ae0*/  F2F.F64.F32 R8, R5 ;  /* 0x0000000500087310 */ /* 0x002e240000201800 */
[----:B0-----:R-:W-:Y:S01]  /*0af0*/  DADD R8, R8, -R12 ;  /* 0x0000000008087229 */ /* 0x001fe2000000080c */
[----:B------:R-:W-:Y:S10]  /*0b00*/  BRA `(.L_x_23) ;  /* 0x0000000000507947 */ /* 0x000ff40003800000 */
.L_x_20:
[----:B------:R-:W0:Y:S01]  /*0b10*/  I2F.F64 R10, R6 ;  /* 0x00000006000a7312 */ /* 0x000e220000201c00 */
[----:B------:R-:W-:Y:S07]  /*0b20*/  BSSY.RECONVERGENT B3, `(.L_x_24) ;  /* 0x0000010000037945 */ /* 0x000fee0003800200 */
[----:B0-----:R-:W0:Y:S01]  /*0b30*/  MUFU.RCP64H R9, R11 ;  /* 0x0000000b00097308 */ /* 0x001e220000001800 */
[----:B------:R-:W-:-:S04]  /*0b40*/  IADD3 R8, PT, PT, R11, 0x300402, RZ ;  /* 0x003004020b087810 */ /* 0x000fc80007ffe0ff */
[----:B------:R-:W-:Y:S02]  /*0b50*/  FSETP.GEU.AND P0, PT, |R8|, 5.8789094863358348022e-39, PT ;  /* 0x004004020800780b */ /* 0x000fe40003f0e200 */
        /* <DEDUP_REMOVED lines=12> */
.L_x_25:
[----:B------:R-:W-:Y:S05]  /*0c20*/  BSYNC.RECONVERGENT B3 ;  /* 0x0000000000037941 */ /* 0x000fea0003800200 */
.L_x_24:
[----:B-1----:R-:W0:Y:S02]  /*0c30*/  F2F.F64.F32 R10, R5 ;  /* 0x00000005000a7310 */ /* 0x002e240000201800 */
[----:B0-----:R-:W-:-:S11]  /*0c40*/  DADD R8, R10, R8 ;  /* 0x000000000a087229 */ /* 0x001fd60000000008 */
.L_x_23:
[----:B------:R-:W-:Y:S05]  /*0c50*/  BSYNC.RECONVERGENT B2 ;  /* 0x0000000000027941 */ /* 0x000fea0003800200 */
.L_x_19:
[----:B------:R-:W-:Y:S01]  /*0c60*/  ISETP.NE.AND P0, PT, R7, RZ, PT ;  /* 0x000000ff0700720c */ /* 0x000fe20003f05270 */
[----:B------:R0:W1:Y:S01]  /*0c70*/  F2F.F32.F64 R8, R8 ;  /* 0x0000000800087310 */ /* 0x0000620000301000 */
[----:B------:R-:W-:Y:S01]  /*0c80*/  BSSY.RECONVERGENT B2, `(.L_x_26) ;  /* 0x0000029000027945 */ /* 0x000fe20003800200 */
[----:B------:R-:W-:-:S10]  /*0c90*/  VIADD R5, R6, 0xfffffffe ;  /* 0xfffffffe06057836 */ /* 0x000fd40000000000 */
[----:B0-----:R-:W-:Y:S05]  /*0ca0*/  @!P0 BRA `(.L_x_27) ;  /* 0x0000000000508947 */ /* 0x001fea0003800000 */
[----:B------:R-:W0:Y:S01]  /*0cb0*/  I2F.F64 R10, R5 ;  /* 0x00000005000a7312 */ /* 0x000e220000201c00 */
[----:B------:R-:W-:Y:S01]  /*0cc0*/  BSSY.RECONVERGENT B3, `(.L_x_28) ;  /* 0x000000f000037945 */ /* 0x000fe20003800200 */
[----:B0-----:R-:W-:-:S06]  /*0cd0*/  DADD R10, R10, 1 ;  /* 0x3ff000000a0a7429 */ /* 0x001fcc0000000000 */
[----:B------:R-:W0:Y:S04]  /*0ce0*/  MUFU.RCP64H R13, R11 ;  /* 0x0000000b000d7308 */ /* 0x000e280000001800 */
        /* <DEDUP_REMOVED lines=12> */
.L_x_29:
[----:B------:R-:W-:Y:S05]  /*0db0*/  BSYNC.RECONVERGENT B3 ;  /* 0x0000000000037941 */ /* 0x000fea0003800200 */
.L_x_28:
[----:B-1----:R-:W0:Y:S02]  /*0dc0*/  F2F.F64.F32 R8, R8 ;  /* 0x0000000800087310 */ /* 0x002e240000201800 */
[----:B0-----:R-:W-:Y:S01]  /*0dd0*/  DADD R14, R8, -R14 ;  /* 0x00000000080e7229 */ /* 0x001fe2000000080e */
[----:B------:R-:W-:Y:S10]  /*0de0*/  BRA `(.L_x_30) ;  /* 0x0000000000487947 */ /* 0x000ff40003800000 */
.L_x_27:
        /* <DEDUP_REMOVED lines=15> */
.L_x_32:
[----:B------:R-:W-:Y:S05]  /*0ee0*/  BSYNC.RECONVERGENT B3 ;  /* 0x0000000000037941 */ /* 0x000fea0003800200 */
.L_x_31:
[----:B-1----:R-:W0:Y:S02]  /*0ef0*/  F2F.F64.F32 R8, R8 ;  /* 0x0000000800087310 */ /* 0x002e240000201800 */
[----:B0-----:R-:W-:-:S11]  /*0f00*/  DADD R14, R8, R14 ;  /* 0x00000000080e7229 */ /* 0x001fd6000000000e */
.L_x_30:
[----:B------:R-:W-:Y:S05]  /*0f10*/  BSYNC.RECONVERGENT B2 ;  /* 0x0000000000027941 */ /* 0x000fea0003800200 */
.L_x_26:
[----:B------:R-:W-:Y:S01]  /*0f20*/  ISETP.NE.AND P0, PT, R7, RZ, PT ;  /* 0x000000ff0700720c */ /* 0x000fe20003f05270 */
[----:B------:R0:W1:Y:S01]  /*0f30*/  F2F.F32.F64 R8, R14 ;  /* 0x0000000e00087310 */ /* 0x0000620000301000 */
[----:B------:R-:W-:Y:S01]  /*0f40*/  BSSY.RECONVERGENT B2, `(.L_x_33) ;  /* 0x0000029000027945 */ /* 0x000fe20003800200 */
[----:B------:R-:W-:-:S10]  /*0f50*/  VIADD R4, R6, 0xfffffffd ;  /* 0xfffffffd06047836 */ /* 0x000fd40000000000 */
[----:B0-----:R-:W-:Y:S05]  /*0f60*/  @P0 BRA `(.L_x_34) ;  /* 0x0000000000500947 */ /* 0x001fea0003800000 */
        /* <DEDUP_REMOVED lines=16> */
.L_x_36:
[----:B------:R-:W-:Y:S05]  /*1070*/  BSYNC.RECONVERGENT B3 ;  /* 0x0000000000037941 */ /* 0x000fea0003800200 */
.L_x_35:
[----:B-1----:R-:W0:Y:S02]  /*1080*/  F2F.F64.F32 R8, R8 ;  /* 0x0000000800087310 */ /* 0x002e240000201800 */
[----:B0-----:R-:W-:Y:S01]  /*1090*/  DADD R14, R8, -R14 ;  /* 0x00000000080e7229 */ /* 0x001fe2000000080e */
[----:B------:R-:W-:Y:S10]  /*10a0*/  BRA `(.L_x_37) ;  /* 0x0000000000487947 */ /* 0x000ff40003800000 */
.L_x_34:
        /* <DEDUP_REMOVED lines=15> */
.L_x_39:
[----:B------:R-:W-:Y:S05]  /*11a0*/  BSYNC.RECONVERGENT B3 ;  /* 0x0000000000037941 */ /* 0x000fea0003800200 */
.L_x_38:
[----:B-1----:R-:W0:Y:S02]  /*11b0*/  F2F.F64.F32 R8, R8 ;  /* 0x0000000800087310 */ /* 0x002e240000201800 */
[----:B0-----:R-:W-:-:S11]  /*11c0*/  DADD R14, R8, R14 ;  /* 0x00000000080e7229 */ /* 0x001fd6000000000e */
.L_x_37:
[----:B------:R-:W-:Y:S05]  /*11d0*/  BSYNC.RECONVERGENT B2 ;  /* 0x0000000000027941 */ /* 0x000fea0003800200 */
.L_x_33:
[----:B------:R-:W-:Y:S01]  /*11e0*/  VIADD R6, R6, 0xfffffffc ;  /* 0xfffffffc06067836 */ /* 0x000fe20000000000 */
[----:B------:R2:W3:Y:S04]  /*11f0*/  F2F.F32.F64 R5, R14 ;  /* 0x0000000e00057310 */ /* 0x0004e80000301000 */
[----:B------:R-:W-:-:S13]  /*1200*/  ISETP.GE.U32.AND P0, PT, R6, R3, PT ;  /* 0x000000030600720c */ /* 0x000fda0003f06070 */
[----:B--23--:R-:W-:Y:S05]  /*1210*/  @P0 BRA `(.L_x_40) ;  /* 0xfffffff400080947 */ /* 0x00cfea000383ffff */
.L_x_1:
[----:B------:R-:W-:Y:S05]  /*1220*/  BSYNC.RECONVERGENT B0 ;  /* 0x0000000000007941 */ /* 0x000fea0003800200 */
.L_x_0:
[----:B------:R-:W2:Y:S02]  /*1230*/  LDC.64 R6, c[0x0][0x388] ;  /* 0x0000e200ff067b82 */ /* 0x000ea40000000a00 */
[----:B--2---:R-:W-:-:S05]  /*1240*/  IMAD.WIDE.U32 R2, R2, 0x4, R6 ;  /* 0x0000000402027825 */ /* 0x004fca00078e0006 */
[----:B-1----:R-:W-:Y:S01]  /*1250*/  STG.E desc[UR4][R2.64], R5 ;  /* 0x0000000502007986 */ /* 0x002fe2000c101904 */
[----:B------:R-:W-:Y:S05]  /*1260*/  EXIT ;  /* 0x000000000000794d */ /* 0x000fea0003800000 */
        .weak           $__internal_0_$__cuda_sm20_dblrcp_rn_slowpath_v3
        .type           $__internal_0_$__cuda_sm20_dblrcp_rn_slowpath_v3,@function
        .size           $__internal_0_$__cuda_sm20_dblrcp_rn_slowpath_v3,(.L_x_46 - $__internal_0_$__cuda_sm20_dblrcp_rn_slowpath_v3)
$__internal_0_$__cuda_sm20_dblrcp_rn_slowpath_v3:
[----:B------:R-:W-:Y:S01]  /*1270*/  DSETP.GTU.AND P1, PT, |R10|, +INF , PT ;  /* 0x7ff000000a00742a */ /* 0x000fe20003f2c200 */
[----:B------:R-:W-:-:S13]  /*1280*/  BSSY.RECONVERGENT B1, `(.L_x_41) ;  /* 0x0000024000017945 */ /* 0x000fda0003800200 */
[----:B------:R-:W-:Y:S05]  /*1290*/  @P1 BRA `(.L_x_42) ;  /* 0x0000000000801947 */ /* 0x000fea0003800000 */
[----:B------:R-:W-:-:S04]  /*12a0*/  LOP3.LUT R13, R11, 0x7fffffff, RZ, 0xc0, !PT ;  /* 0x7fffffff0b0d7812 */ /* 0x000fc800078ec0ff */
[----:B------:R-:W-:-:S04]  /*12b0*/  IADD3 R12, PT, PT, R13, -0x1, RZ ;  /* 0xffffffff0d0c7810 */ /* 0x000fc80007ffe0ff */
[----:B------:R-:W-:-:S13]  /*12c0*/  ISETP.GE.U32.AND P1, PT, R12, 0x7fefffff, PT ;  /* 0x7fefffff0c00780c */ /* 0x000fda0003f26070 */
[----:B------:R-:W-:Y:S01]  /*12d0*/  @P1 LOP3.LUT R15, R11, 0x7ff00000, RZ, 0x3c, !PT ;  /* 0x7ff000000b0f1812 */ /* 0x000fe200078e3cff */
[----:B------:R-:W-:Y:S01]  /*12e0*/  @P1 IMAD.MOV.U32 R14, RZ, RZ, RZ ;  /* 0x000000ffff0e1224 */ /* 0x000fe200078e00ff */
[----:B------:R-:W-:Y:S06]  /*12f0*/  @P1 BRA `(.L_x_43) ;  /* 0x0000000000701947 */ /* 0x000fec0003800000 */
[----:B------:R-:W-:-:S13]  /*1300*/  ISETP.GE.U32.AND P1, PT, R13, 0x1000001, PT ;  /* 0x010000010d00780c */ /* 0x000fda0003f26070 */
[----:B------:R-:W-:Y:S05]  /*1310*/  @!P1 BRA `(.L_x_44) ;  /* 0x0000000000389947 */ /* 0x000fea0003800000 */
[----:B------:R-:W-:Y:S02]  /*1320*/  VIADD R13, R11, 0xc0200000 ;  /* 0xc02000000b0d7836 */ /* 0x000fe40000000000 */
[----:B------:R-:W-:Y:S02]  /*1330*/  IMAD.MOV.U32 R12, RZ, RZ, R10 ;  /* 0x000000ffff0c7224 */ /* 0x000fe400078e000a */
[----:B------:R-:W0:Y:S01]  /*1340*/  MUFU.RCP64H R15, R13 ;  /* 0x0000000d000f7308 */ /* 0x000e220000001800 */
[----:B------:R-:W-:-:S06]  /*1350*/  IMAD.MOV.U32 R14, RZ, RZ, R9 ;  /* 0x000000ffff0e7224 */ /* 0x000fcc00078e0009 */
[----:B0-----:R-:W-:-:S08]  /*1360*/  DFMA R16, -R12, R14, 1 ;  /* 0x3ff000000c10742b */ /* 0x001fd0000000010e */
[----:B------:R-:W-:-:S08]  /*1370*/  DFMA R16, R16, R16, R16 ;  /* 0x000000101010722b */ /* 0x000fd00000000010 */
[----:B------:R-:W-:-:S08]  /*1380*/  DFMA R16, R14, R16, R14 ;  /* 0x000000100e10722b */ /* 0x000fd0000000000e */
[----:B------:R-:W-:-:S08]  /*1390*/  DFMA R14, -R12, R16, 1 ;  /* 0x3ff000000c0e742b */ /* 0x000fd00000000110 */
[----:B------:R-:W-:-:S08]  /*13a0*/  DFMA R14, R16, R14, R16 ;  /* 0x0000000e100e722b */ /* 0x000fd00000000010 */
[----:B------:R-:W-:-:S08]  /*13b0*/  DMUL R14, R14, 2.2250738585072013831e-308 ;  /* 0x001000000e0e7828 */ /* 0x000fd00000000000 */
[----:B------:R-:W-:-:S08]  /*13c0*/  DFMA R10, -R10, R14, 1 ;  /* 0x3ff000000a0a742b */ /* 0x000fd0000000010e */
[----:B------:R-:W-:-:S08]  /*13d0*/  DFMA R10, R10, R10, R10 ;  /* 0x0000000a0a0a722b */ /* 0x000fd0000000000a */
[----:B------:R-:W-:Y:S01]  /*13e0*/  DFMA R14, R14, R10, R14 ;  /* 0x0000000a0e0e722b */ /* 0x000fe2000000000e */
[----:B------:R-:W-:Y:S10]  /*13f0*/  BRA `(.L_x_43) ;  /* 0x0000000000307947 */ /* 0x000ff40003800000 */
.L_x_44:
[----:B------:R-:W-:Y:S01]  /*1400*/  DMUL R10, R10, 8.11296384146066816958e+31 ;  /* 0x469000000a0a7828 */ /* 0x000fe20000000000 */
[----:B------:R-:W-:-:S05]  /*1410*/  MOV R12, R9 ;  /* 0x00000009000c7202 */ /* 0x000fca0000000f00 */
[----:B------:R-:W0:Y:S02]  /*1420*/  MUFU.RCP64H R13, R11 ;  /* 0x0000000b000d7308 */ /* 0x000e240000001800 */
[----:B0-----:R-:W-:-:S08]  /*1430*/  DFMA R14, -R10, R12, 1 ;  /* 0x3ff000000a0e742b */ /* 0x001fd0000000010c */
[----:B------:R-:W-:-:S08]  /*1440*/  DFMA R14, R14, R14, R14 ;  /* 0x0000000e0e0e722b */ /* 0x000fd0000000000e */
[----:B------:R-:W-:-:S08]  /*1450*/  DFMA R14, R12, R14, R12 ;  /* 0x0000000e0c0e722b */ /* 0x000fd0000000000c */
[----:B------:R-:W-:-:S08]  /*1460*/  DFMA R12, -R10, R14, 1 ;  /* 0x3ff000000a0c742b */ /* 0x000fd0000000010e */
[----:B------:R-:W-:-:S08]  /*1470*/  DFMA R12, R14, R12, R14 ;  /* 0x0000000c0e0c722b */ /* 0x000fd0000000000e */
[----:B------:R-:W-:Y:S01]  /*1480*/  DMUL R14, R12, 8.11296384146066816958e+31 ;  /* 0x469000000c0e7828 */ /* 0x000fe20000000000 */
[----:B------:R-:W-:Y:S10]  /*1490*/  BRA `(.L_x_43) ;  /* 0x0000000000087947 */ /* 0x000ff40003800000 */
.L_x_42:
[----:B------:R-:W-:Y:S01]  /*14a0*/  LOP3.LUT R15, R11, 0x80000, RZ, 0xfc, !PT ;  /* 0x000800000b0f7812 */ /* 0x000fe200078efcff */
[----:B------:R-:W-:-:S07]  /*14b0*/  IMAD.MOV.U32 R14, RZ, RZ, R10 ;  /* 0x000000ffff0e7224 */ /* 0x000fce00078e000a */
.L_x_43:
[----:B------:R-:W-:Y:S05]  /*14c0*/  BSYNC.RECONVERGENT B1 ;  /* 0x0000000000017941 */ /* 0x000fea0003800200 */
.L_x_41:
[----:B------:R-:W-:Y:S02]  /*14d0*/  IMAD.MOV.U32 R10, RZ, RZ, R0 ;  /* 0x000000ffff0a7224 */ /* 0x000fe400078e0000 */
[----:B------:R-:W-:-:S04]  /*14e0*/  IMAD.MOV.U32 R11, RZ, RZ, 0x0 ;  /* 0x00000000ff0b7424 */ /* 0x000fc800078e00ff */
[----:B------:R-:W-:Y:S05]  /*14f0*/  RET.REL.NODEC R10 `(_Z16summation_kerneliPf) ;  /* 0xffffffe80ac07950 */ /* 0x000fea0003c3ffff */
.L_x_45:
[----:B------:R-:W-:-:S00]  /*1500*/  BRA `(.L_x_45) ;  /* 0xfffffffc00fc7947 */ /* 0x000fc0000383ffff */
[----:B------:R-:W-:-:S00]  /*1510*/  NOP ;  /* 0x0000000000007918 */ /* 0x000fc00000000000 */
        /* <DEDUP_REMOVED lines=14> */
.L_x_46:


//--------------------- .nv.shared.reserved.0     --------------------------
	.section	.nv.shared.reserved.0,"aw",@nobits
	.weak		__nv_reservedSMEM_offset_0_alias
	.size		__nv_reservedSMEM_offset_0_alias, 0, 64
	.other		__nv_reservedSMEM_offset_0_alias,@"STO_CUDA_RESERVED_SHARED STV_DEFAULT"
__nv_reservedSMEM_offset_0_alias:
	.zero		0
	.zero		64


//--------------------- .nv.constant0._Z16summation_kerneliPf --------------------------
	.section	.nv.constant0._Z16summation_kerneliPf,"a",@progbits
	.sectionflags	@""
	.align	4
.nv.constant0._Z16summation_kerneliPf:
	.zero		912


//--------------------- SYMBOLS --------------------------

	.type		.nv.reservedSmem.offset0,@object
	.size		.nv.reservedSmem.offset0,0x4
